//
// Generated by NVIDIA NVVM Compiler
//
// Compiler Build ID: CL-36424714
// Cuda compilation tools, release 13.0, V13.0.88
// Based on NVVM 20.0.0
//

.version 9.0
.target sm_100
.address_size 64

	// .globl	_Z9dynsharedi
.extern .func  (.param .b32 func_retval0) vprintf
(
	.param .b64 vprintf_param_0,
	.param .b64 vprintf_param_1
)
;
.extern .shared .align 16 .b8 s[];
.global .align 1 .b8 $str[4] = {37, 100, 10};

.visible .entry _Z9dynsharedi(
	.param .u32 _Z9dynsharedi_param_0
)
{
	.local .align 8 .b8 	__local_depot0[8];
	.reg .b64 	%SP;
	.reg .b64 	%SPL;
	.reg .pred 	%p<6>;
	.reg .b32 	%r<10>;
	.reg .b64 	%rd<5>;

	mov.u64 	%SPL, __local_depot0;
	cvta.local.u64 	%SP, %SPL;
	ld.param.u32 	%r3, [_Z9dynsharedi_param_0];
	mov.u32 	%r1, %tid.x;
	setp.ge.u32 	%p1, %r1, %r3;
	shl.b32 	%r4, %r1, 2;
	mov.u32 	%r5, s;
	add.s32 	%r2, %r5, %r4;
	@%p1 bra 	$L__BB0_2;
	st.shared.u32 	[%r2], %r1;
$L__BB0_2:
	setp.ge.u32 	%p2, %r1, %r3;
	bar.sync 	0;
	and.b32  	%r6, %r1, 1;
	setp.eq.b32 	%p3, %r6, 1;
	not.pred 	%p4, %p3;
	or.pred  	%p5, %p4, %p2;
	@%p5 bra 	$L__BB0_4;
	ld.shared.u32 	%r7, [%r2];
	add.u64 	%rd1, %SP, 0;
	add.u64 	%rd2, %SPL, 0;
	st.local.u32 	[%rd2], %r7;
	mov.u64 	%rd3, $str;
	cvta.global.u64 	%rd4, %rd3;
	{ // callseq 0, 0
	.param .b64 param0;
	st.param.b64 	[param0], %rd4;
	.param .b64 param1;
	st.param.b64 	[param1], %rd1;
	.param .b32 retval0;
	call.uni (retval0), 
	vprintf, 
	(
	param0, 
	param1
	);
	ld.param.b32 	%r8, [retval0];
	} // callseq 0
$L__BB0_4:
	ret;

}


// ===== COMPILED SASS (sm_100) =====

	.target	sm_100

	.elftype	@"ET_EXEC"


//--------------------- .note.nv.tkinfo           --------------------------
	.section	.note.nv.tkinfo,"",@"SHT_NOTE"
	.sectionflags	@"SHF_NOTE_NV_TKINFO"
	.tkinfo
        /*0018*/ 	.word	0x00000002
        /*0030*/ 	.string	""
        /*0030*/ 	.string	"ptxas"
        /*0030*/ 	.string	"Cuda compilation tools, release 13.0, V13.0.88"
        /*0030*/ 	.string	"Build cuda_13.0.r13.0/compiler.36424714_0"
        /*0030*/ 	.string	"-arch sm_100 -m 64 "



//--------------------- .note.nv.cuinfo           --------------------------
	.section	.note.nv.cuinfo,"",@"SHT_NOTE"
	.sectionflags	@"SHF_NOTE_NV_CUINFO"
        /*0018*/ 	.short	0x0002
        /*001a*/ 	.short	0x0064
        /*001c*/ 	.short	0x0082
	.zero		2


//--------------------- .nv.info                  --------------------------
	.section	.nv.info,"",@"SHT_CUDA_INFO"
	.align	4


	//----- nvinfo : EIATTR_REGCOUNT
	.align		4
        /*0000*/ 	.byte	0x04, 0x2f
        /*0002*/ 	.short	(.L_2 - .L_1)
	.align		4
.L_1:
        /*0004*/ 	.word	index@(_Z9dynsharedi)
        /*0008*/ 	.word	0x00000018


	//----- nvinfo : EIATTR_FRAME_SIZE
	.align		4
.L_2:
        /*000c*/ 	.byte	0x04, 0x11
        /*000e*/ 	.short	(.L_4 - .L_3)
	.align		4
.L_3:
        /*0010*/ 	.word	index@(_Z9dynsharedi)
        /*0014*/ 	.word	0x00000008


	//----- nvinfo : EIATTR_MIN_STACK_SIZE
	.align		4
.L_4:
        /*0018*/ 	.byte	0x04, 0x12
        /*001a*/ 	.short	(.L_6 - .L_5)
	.align		4
.L_5:
        /*001c*/ 	.word	index@(_Z9dynsharedi)
        /*0020*/ 	.word	0x00000008
.L_6:


//--------------------- .nv.compat                --------------------------
	.section	.nv.compat,"",@"SHT_CUDA_COMPAT_INFO"
	.align	4
        /*0000*/ 	.byte	0x02, 0x09, 0x00, 0x00, 0x02, 0x02, 0x01, 0x00, 0x02, 0x05, 0x05, 0x00, 0x03, 0x07, 0x01, 0x01
        /*0010*/ 	.byte	0x02, 0x03, 0x00, 0x00, 0x02, 0x06, 0x01, 0x00, 0x04, 0x0b, 0x08, 0x00, 0x09, 0x00, 0x00, 0x00
        /*0020*/ 	.byte	0x00, 0x00, 0x00, 0x00


//--------------------- .nv.info._Z9dynsharedi    --------------------------
	.section	.nv.info._Z9dynsharedi,"",@"SHT_CUDA_INFO"
	.sectionflags	@""
	.align	4


	//----- nvinfo : EIATTR_CUDA_API_VERSION
	.align		4
        /*0000*/ 	.byte	0x04, 0x37
        /*0002*/ 	.short	(.L_8 - .L_7)
.L_7:
        /*0004*/ 	.word	0x00000082


	//----- nvinfo : EIATTR_KPARAM_INFO
	.align		4
.L_8:
        /*0008*/ 	.byte	0x04, 0x17
        /*000a*/ 	.short	(.L_10 - .L_9)
.L_9:
        /*000c*/ 	.word	0x00000000
        /*0010*/ 	.short	0x0000
        /*0012*/ 	.short	0x0000
        /*0014*/ 	.byte	0x00, 0xf0, 0x11, 0x00


	//----- nvinfo : EIATTR_SPARSE_MMA_MASK
	.align		4
.L_10:
        /*0018*/ 	.byte	0x03, 0x50
        /*001a*/ 	.short	0x0000


	//----- nvinfo : EIATTR_MAXREG_COUNT
	.align		4
        /*001c*/ 	.byte	0x03, 0x1b
        /*001e*/ 	.short	0x00ff


	//----- nvinfo : EIATTR_NUM_BARRIERS
	.align		4
        /*0020*/ 	.byte	0x02, 0x4c
        /*0022*/ 	.byte	0x01
	.zero		1


	//----- nvinfo : EIATTR_EXTERNS
	.align		4
        /*0024*/ 	.byte	0x04, 0x0f
        /*0026*/ 	.short	(.L_12 - .L_11)


	//   ....[0]....
	.align		4
.L_11:
        /*0028*/ 	.word	index@(vprintf)


	//----- nvinfo : EIATTR_MERCURY_ISA_VERSION
	.align		4
.L_12:
        /*002c*/ 	.byte	0x03, 0x5f
        /*002e*/ 	.short	0x0101


	//----- nvinfo : EIATTR_VRC_CTA_INIT_COUNT
	.align		4
        /*0030*/ 	.byte	0x02, 0x4a
	.zero		1
	.zero		1


	//----- nvinfo : EIATTR_SYSCALL_OFFSETS
	.align		4
        /*0034*/ 	.byte	0x04, 0x46
        /*0036*/ 	.short	(.L_14 - .L_13)


	//   ....[0]....
.L_13:
        /*0038*/ 	.word	0x000001a0


	//----- nvinfo : EIATTR_EXIT_INSTR_OFFSETS
	.align		4
.L_14:
        /*003c*/ 	.byte	0x04, 0x1c
        /*003e*/ 	.short	(.L_16 - .L_15)


	//   ....[0]....
.L_15:
        /*0040*/ 	.word	0x00000110


	//   ....[1]....
        /*0044*/ 	.word	0x000001b0


	//----- nvinfo : EIATTR_CRS_STACK_SIZE
	.align		4
.L_16:
        /*0048*/ 	.byte	0x04, 0x1e
        /*004a*/ 	.short	(.L_18 - .L_17)
.L_17:
        /*004c*/ 	.word	0x00000000


	//----- nvinfo : EIATTR_CBANK_PARAM_SIZE
	.align		4
.L_18:
        /*0050*/ 	.byte	0x03, 0x19
        /*0052*/ 	.short	0x0004


	//----- nvinfo : EIATTR_PARAM_CBANK
	.align		4
        /*0054*/ 	.byte	0x04, 0x0a
        /*0056*/ 	.short	(.L_20 - .L_19)
	.align		4
.L_19:
        /*0058*/ 	.word	index@(.nv.constant0._Z9dynsharedi)
        /*005c*/ 	.short	0x0380
        /*005e*/ 	.short	0x0004


	//----- nvinfo : EIATTR_SW_WAR
	.align		4
.L_20:
        /*0060*/ 	.byte	0x04, 0x36
        /*0062*/ 	.short	(.L_22 - .L_21)
.L_21:
        /*0064*/ 	.word	0x00000008
.L_22:


//--------------------- .nv.callgraph             --------------------------
	.section	.nv.callgraph,"",@"SHT_CUDA_CALLGRAPH"
	.align	4
	.sectionentsize	8
	.align		4
        /*0000*/ 	.word	0x00000000
	.align		4
        /*0004*/ 	.word	0xffffffff
	.align		4
        /*0008*/ 	.word	index@(_Z9dynsharedi)
	.align		4
        /*000c*/ 	.word	index@(vprintf)
	.align		4
        /*0010*/ 	.word	0x00000000
	.align		4
        /*0014*/ 	.word	0xfffffffe
	.align		4
        /*0018*/ 	.word	0x00000000
	.align		4
        /*001c*/ 	.word	0xfffffffd
	.align		4
        /*0020*/ 	.word	0x00000000
	.align		4
        /*0024*/ 	.word	0xfffffffc


//--------------------- .nv.constant4             --------------------------
	.section	.nv.constant4,"a",@progbits
	.align	8
	.align		8
.nv.constant4:
        /*0000*/ 	.dword	vprintf
	.align		8
        /*0008*/ 	.dword	$str


//--------------------- .text._Z9dynsharedi       --------------------------
	.section	.text._Z9dynsharedi,"ax",@progbits
	.align	128
        .global         _Z9dynsharedi
        .type           _Z9dynsharedi,@function
        .size           _Z9dynsharedi,(.L_x_2 - _Z9dynsharedi)
        .other          _Z9dynsharedi,@"STO_CUDA_ENTRY STV_DEFAULT"
_Z9dynsharedi:
.text._Z9dynsharedi:
[----:B------:R-:W0:Y:S01]  /*0000*/  LDC R1, c[0x0][0x37c] ;  /* 0x0000df00ff017b82 */ /* 0x000e220000000800 */
[----:B------:R-:W1:Y:S07]  /*0010*/  S2R R3, SR_TID.X ;  /* 0x0000000000037919 */ /* 0x000e6e0000002100 */
[----:B------:R-:W2:Y:S01]  /*0020*/  S2UR UR5, SR_CgaCtaId ;  /* 0x00000000000579c3 */ /* 0x000ea20000008800 */
[----:B------:R-:W1:Y:S01]  /*0030*/  LDCU UR8, c[0x0][0x380] ;  /* 0x00007000ff0877ac */ /* 0x000e620008000800 */
[----:B0-----:R-:W-:Y:S01]  /*0040*/  VIADD R1, R1, 0xfffffff8 ;  /* 0xfffffff801017836 */ /* 0x001fe20000000000 */
[----:B------:R-:W-:Y:S01]  /*0050*/  UMOV UR4, 0x400 ;  /* 0x0000040000047882 */ /* 0x000fe20000000000 */
[----:B------:R-:W0:Y:S01]  /*0060*/  LDCU UR6, c[0x0][0x2f8] ;  /* 0x00005f00ff0677ac */ /* 0x000e220008000800 */
[----:B------:R-:W3:Y:S01]  /*0070*/  LDCU UR7, c[0x0][0x2fc] ;  /* 0x00005f80ff0777ac */ /* 0x000ee20008000800 */
[----:B--2---:R-:W-:Y:S01]  /*0080*/  ULEA UR4, UR5, UR4, 0x18 ;  /* 0x0000000405047291 */ /* 0x004fe2000f8ec0ff */
[----:B0-----:R-:W-:-:S05]  /*0090*/  IADD3 R6, P2, PT, R1, UR6, RZ ;  /* 0x0000000601067c10 */ /* 0x001fca000ff5e0ff */
[----:B---3--:R-:W-:Y:S01]  /*00a0*/  IMAD.X R7, RZ, RZ, UR7, P2 ;  /* 0x00000007ff077e24 */ /* 0x008fe200090e06ff */
[C---:B-1----:R-:W-:Y:S02]  /*00b0*/  ISETP.GE.U32.AND P1, PT, R3.reuse, UR8, PT ;  /* 0x0000000803007c0c */ /* 0x042fe4000bf26070 */
[----:B------:R-:W-:-:S04]  /*00c0*/  LOP3.LUT R0, R3, 0x1, RZ, 0xc0, !PT ;  /* 0x0000000103007812 */ /* 0x000fc800078ec0ff */
[----:B------:R-:W-:Y:S02]  /*00d0*/  ISETP.NE.U32.OR P0, PT, R0, 0x1, P1 ;  /* 0x000000010000780c */ /* 0x000fe40000f05470 */
[----:B------:R-:W-:-:S05]  /*00e0*/  LEA R0, R3, UR4, 0x2 ;  /* 0x0000000403007c11 */ /* 0x000fca000f8e10ff */
[----:B------:R0:W-:Y:S01]  /*00f0*/  @!P1 STS [R0], R3 ;  /* 0x0000000300009388 */ /* 0x0001e20000000800 */
[----:B------:R-:W-:Y:S06]  /*0100*/  BAR.SYNC.DEFER_BLOCKING 0x0 ;  /* 0x0000000000007b1d */ /* 0x000fec0000010000 */
[----:B------:R-:W-:Y:S05]  /*0110*/  @P0 EXIT ;  /* 0x000000000000094d */ /* 0x000fea0003800000 */
[----:B0-----:R-:W0:Y:S01]  /*0120*/  LDS R0, [R0] ;  /* 0x0000000000007984 */ /* 0x001e220000000800 */
[----:B------:R-:W-:Y:S01]  /*0130*/  MOV R2, 0x0 ;  /* 0x0000000000027802 */ /* 0x000fe20000000f00 */
[----:B------:R-:W1:Y:S05]  /*0140*/  LDCU.64 UR4, c[0x4][0x8] ;  /* 0x01000100ff0477ac */ /* 0x000e6a0008000a00 */
[----:B------:R-:W2:Y:S01]  /*0150*/  LDC.64 R2, c[0x4][R2] ;  /* 0x0100000002027b82 */ /* 0x000ea20000000a00 */
[----:B-1----:R-:W-:Y:S02]  /*0160*/  IMAD.U32 R4, RZ, RZ, UR4 ;  /* 0x00000004ff047e24 */ /* 0x002fe4000f8e00ff */
[----:B------:R-:W-:Y:S01]  /*0170*/  IMAD.U32 R5, RZ, RZ, UR5 ;  /* 0x00000005ff057e24 */ /* 0x000fe2000f8e00ff */
[----:B0-----:R0:W-:Y:S06]  /*0180*/  STL [R1], R0 ;  /* 0x0000000001007387 */ /* 0x0011ec0000100800 */
[----:B------:R-:W-:-:S07]  /*0190*/  LEPC R20, `(.L_x_0) ;  /* 0x000000001014794e */ /* 0x000fce0000000000 */
[----:B0-2---:R-:W-:Y:S05]  /*01a0*/  CALL.ABS.NOINC R2 ;  /* 0x0000000002007343 */ /* 0x005fea0003c00000 */
.L_x_0:
[----:B------:R-:W-:Y:S05]  /*01b0*/  EXIT ;  /* 0x000000000000794d */ /* 0x000fea0003800000 */
.L_x_1:
[----:B------:R-:W-:-:S00]  /*01c0*/  BRA `(.L_x_1) ;  /* 0xfffffffc00fc7947 */ /* 0x000fc0000383ffff */
[----:B------:R-:W-:-:S00]  /*01d0*/  NOP ;  /* 0x0000000000007918 */ /* 0x000fc00000000000 */
        /* <DEDUP_REMOVED lines=10> */
.L_x_2:


//--------------------- .nv.global.init           --------------------------
	.section	.nv.global.init,"aw",@progbits
.nv.global.init:
	.type		$str,@object
	.size		$str,(.L_0 - $str)
$str:
        /*0000*/ 	.byte	0x25, 0x64, 0x0a, 0x00
.L_0:


//--------------------- .nv.shared._Z9dynsharedi  --------------------------
	.section	.nv.shared._Z9dynsharedi,"aw",@nobits
	.sectionflags	@""
	.align	16
	.zero		1024


//--------------------- .nv.shared.reserved.0     --------------------------
	.section	.nv.shared.reserved.0,"aw",@nobits
	.weak		__nv_reservedSMEM_offset_0_alias
	.size		__nv_reservedSMEM_offset_0_alias, 0, 64
	.other		__nv_reservedSMEM_offset_0_alias,@"STO_CUDA_RESERVED_SHARED STV_DEFAULT"
__nv_reservedSMEM_offset_0_alias:
	.zero		0
	.zero		64


//--------------------- .nv.constant0._Z9dynsharedi --------------------------
	.section	.nv.constant0._Z9dynsharedi,"a",@progbits
	.sectionflags	@""
	.align	4
.nv.constant0._Z9dynsharedi:
	.zero		900


//--------------------- SYMBOLS --------------------------

	.type		.nv.reservedSmem.offset0,@object
	.size		.nv.reservedSmem.offset0,0x4
	.type		.nv.reservedSmem.cap,@object
	.size		.nv.reservedSmem.cap,0x4
	.type		vprintf,@function
